//
// Generated by NVIDIA NVVM Compiler
//
// Compiler Build ID: CL-36424714
// Cuda compilation tools, release 13.0, V13.0.88
// Based on NVVM 20.0.0
//

.version 9.0
.target sm_100
.address_size 64

	// .globl	_Z6vecDotPdS_S_
// _ZZ6vecDotPdS_S_E9component has been demoted

.visible .entry _Z6vecDotPdS_S_(
	.param .u64 .ptr .align 1 _Z6vecDotPdS_S__param_0,
	.param .u64 .ptr .align 1 _Z6vecDotPdS_S__param_1,
	.param .u64 .ptr .align 1 _Z6vecDotPdS_S__param_2
)
{
	.reg .pred 	%p<12>;
	.reg .b32 	%r<8>;
	.reg .b64 	%rd<12>;
	.reg .b64 	%fd<35>;
	// demoted variable
	.shared .align 8 .b8 _ZZ6vecDotPdS_S_E9component[8192];
	ld.param.u64 	%rd2, [_Z6vecDotPdS_S__param_0];
	ld.param.u64 	%rd3, [_Z6vecDotPdS_S__param_1];
	ld.param.u64 	%rd1, [_Z6vecDotPdS_S__param_2];
	cvta.to.global.u64 	%rd4, %rd3;
	cvta.to.global.u64 	%rd5, %rd2;
	mov.u32 	%r4, %ntid.x;
	mov.u32 	%r1, %ctaid.x;
	mov.u32 	%r2, %tid.x;
	mad.lo.s32 	%r5, %r4, %r1, %r2;
	mul.wide.s32 	%rd6, %r5, 8;
	add.s64 	%rd7, %rd5, %rd6;
	ld.global.f64 	%fd1, [%rd7];
	add.s64 	%rd8, %rd4, %rd6;
	ld.global.f64 	%fd2, [%rd8];
	mul.f64 	%fd3, %fd1, %fd2;
	shl.b32 	%r6, %r2, 3;
	mov.u32 	%r7, _ZZ6vecDotPdS_S_E9component;
	add.s32 	%r3, %r7, %r6;
	st.shared.f64 	[%r3], %fd3;
	bar.sync 	0;
	setp.gt.u32 	%p1, %r2, 511;
	@%p1 bra 	$L__BB0_2;
	ld.shared.f64 	%fd4, [%r3+4096];
	ld.shared.f64 	%fd5, [%r3];
	add.f64 	%fd6, %fd4, %fd5;
	st.shared.f64 	[%r3], %fd6;
$L__BB0_2:
	bar.sync 	0;
	setp.gt.u32 	%p2, %r2, 255;
	@%p2 bra 	$L__BB0_4;
	ld.shared.f64 	%fd7, [%r3+2048];
	ld.shared.f64 	%fd8, [%r3];
	add.f64 	%fd9, %fd7, %fd8;
	st.shared.f64 	[%r3], %fd9;
$L__BB0_4:
	bar.sync 	0;
	setp.gt.u32 	%p3, %r2, 127;
	@%p3 bra 	$L__BB0_6;
	ld.shared.f64 	%fd10, [%r3+1024];
	ld.shared.f64 	%fd11, [%r3];
	add.f64 	%fd12, %fd10, %fd11;
	st.shared.f64 	[%r3], %fd12;
$L__BB0_6:
	bar.sync 	0;
	setp.gt.u32 	%p4, %r2, 63;
	@%p4 bra 	$L__BB0_8;
	ld.shared.f64 	%fd13, [%r3+512];
	ld.shared.f64 	%fd14, [%r3];
	add.f64 	%fd15, %fd13, %fd14;
	st.shared.f64 	[%r3], %fd15;
$L__BB0_8:
	bar.sync 	0;
	setp.gt.u32 	%p5, %r2, 31;
	@%p5 bra 	$L__BB0_10;
	ld.shared.f64 	%fd16, [%r3+256];
	ld.shared.f64 	%fd17, [%r3];
	add.f64 	%fd18, %fd16, %fd17;
	st.shared.f64 	[%r3], %fd18;
$L__BB0_10:
	bar.sync 	0;
	setp.gt.u32 	%p6, %r2, 15;
	@%p6 bra 	$L__BB0_12;
	ld.shared.f64 	%fd19, [%r3+128];
	ld.shared.f64 	%fd20, [%r3];
	add.f64 	%fd21, %fd19, %fd20;
	st.shared.f64 	[%r3], %fd21;
$L__BB0_12:
	bar.sync 	0;
	setp.gt.u32 	%p7, %r2, 7;
	@%p7 bra 	$L__BB0_14;
	ld.shared.f64 	%fd22, [%r3+64];
	ld.shared.f64 	%fd23, [%r3];
	add.f64 	%fd24, %fd22, %fd23;
	st.shared.f64 	[%r3], %fd24;
$L__BB0_14:
	bar.sync 	0;
	setp.gt.u32 	%p8, %r2, 3;
	@%p8 bra 	$L__BB0_16;
	ld.shared.f64 	%fd25, [%r3+32];
	ld.shared.f64 	%fd26, [%r3];
	add.f64 	%fd27, %fd25, %fd26;
	st.shared.f64 	[%r3], %fd27;
$L__BB0_16:
	bar.sync 	0;
	setp.gt.u32 	%p9, %r2, 1;
	@%p9 bra 	$L__BB0_18;
	ld.shared.f64 	%fd28, [%r3+16];
	ld.shared.f64 	%fd29, [%r3];
	add.f64 	%fd30, %fd28, %fd29;
	st.shared.f64 	[%r3], %fd30;
$L__BB0_18:
	bar.sync 	0;
	setp.ne.s32 	%p10, %r2, 0;
	@%p10 bra 	$L__BB0_20;
	ld.shared.f64 	%fd31, [_ZZ6vecDotPdS_S_E9component+8];
	ld.shared.f64 	%fd32, [%r3];
	add.f64 	%fd33, %fd31, %fd32;
	st.shared.f64 	[%r3], %fd33;
$L__BB0_20:
	setp.ne.s32 	%p11, %r2, 0;
	bar.sync 	0;
	@%p11 bra 	$L__BB0_22;
	ld.shared.f64 	%fd34, [_ZZ6vecDotPdS_S_E9component];
	cvta.to.global.u64 	%rd9, %rd1;
	mul.wide.u32 	%rd10, %r1, 8;
	add.s64 	%rd11, %rd9, %rd10;
	st.global.f64 	[%rd11], %fd34;
$L__BB0_22:
	ret;

}


// ===== COMPILED SASS (sm_100) =====

	.target	sm_100

	.elftype	@"ET_EXEC"


//--------------------- .note.nv.tkinfo           --------------------------
	.section	.note.nv.tkinfo,"",@"SHT_NOTE"
	.sectionflags	@"SHF_NOTE_NV_TKINFO"
	.tkinfo
        /*0018*/ 	.word	0x00000002
        /*0030*/ 	.string	""
        /*0030*/ 	.string	"ptxas"
        /*0030*/ 	.string	"Cuda compilation tools, release 13.0, V13.0.88"
        /*0030*/ 	.string	"Build cuda_13.0.r13.0/compiler.36424714_0"
        /*0030*/ 	.string	"-arch sm_100 -m 64 "



//--------------------- .note.nv.cuinfo           --------------------------
	.section	.note.nv.cuinfo,"",@"SHT_NOTE"
	.sectionflags	@"SHF_NOTE_NV_CUINFO"
        /*0018*/ 	.short	0x0002
        /*001a*/ 	.short	0x0064
        /*001c*/ 	.short	0x0082
	.zero		2


//--------------------- .nv.info                  --------------------------
	.section	.nv.info,"",@"SHT_CUDA_INFO"
	.align	4


	//----- nvinfo : EIATTR_REGCOUNT
	.align		4
        /*0000*/ 	.byte	0x04, 0x2f
        /*0002*/ 	.short	(.L_1 - .L_0)
	.align		4
.L_0:
        /*0004*/ 	.word	index@(_Z6vecDotPdS_S_)
        /*0008*/ 	.word	0x0000000e


	//----- nvinfo : EIATTR_FRAME_SIZE
	.align		4
.L_1:
        /*000c*/ 	.byte	0x04, 0x11
        /*000e*/ 	.short	(.L_3 - .L_2)
	.align		4
.L_2:
        /*0010*/ 	.word	index@(_Z6vecDotPdS_S_)
        /*0014*/ 	.word	0x00000000


	//----- nvinfo : EIATTR_MIN_STACK_SIZE
	.align		4
.L_3:
        /*0018*/ 	.byte	0x04, 0x12
        /*001a*/ 	.short	(.L_5 - .L_4)
	.align		4
.L_4:
        /*001c*/ 	.word	index@(_Z6vecDotPdS_S_)
        /*0020*/ 	.word	0x00000000
.L_5:


//--------------------- .nv.compat                --------------------------
	.section	.nv.compat,"",@"SHT_CUDA_COMPAT_INFO"
	.align	4
        /*0000*/ 	.byte	0x02, 0x09, 0x00, 0x00, 0x02, 0x02, 0x01, 0x00, 0x02, 0x05, 0x05, 0x00, 0x03, 0x07, 0x01, 0x01
        /*0010*/ 	.byte	0x02, 0x03, 0x00, 0x00, 0x02, 0x06, 0x01, 0x00, 0x04, 0x0b, 0x08, 0x00, 0x01, 0x00, 0x00, 0x00
        /*0020*/ 	.byte	0x00, 0x00, 0x00, 0x00


//--------------------- .nv.info._Z6vecDotPdS_S_  --------------------------
	.section	.nv.info._Z6vecDotPdS_S_,"",@"SHT_CUDA_INFO"
	.sectionflags	@""
	.align	4


	//----- nvinfo : EIATTR_CUDA_API_VERSION
	.align		4
        /*0000*/ 	.byte	0x04, 0x37
        /*0002*/ 	.short	(.L_7 - .L_6)
.L_6:
        /*0004*/ 	.word	0x00000082


	//----- nvinfo : EIATTR_KPARAM_INFO
	.align		4
.L_7:
        /*0008*/ 	.byte	0x04, 0x17
        /*000a*/ 	.short	(.L_9 - .L_8)
.L_8:
        /*000c*/ 	.word	0x00000000
        /*0010*/ 	.short	0x0002
        /*0012*/ 	.short	0x0010
        /*0014*/ 	.byte	0x00, 0xf5, 0x21, 0x00


	//----- nvinfo : EIATTR_KPARAM_INFO
	.align		4
.L_9:
        /*0018*/ 	.byte	0x04, 0x17
        /*001a*/ 	.short	(.L_11 - .L_10)
.L_10:
        /*001c*/ 	.word	0x00000000
        /*0020*/ 	.short	0x0001
        /*0022*/ 	.short	0x0008
        /*0024*/ 	.byte	0x00, 0xf5, 0x21, 0x00


	//----- nvinfo : EIATTR_KPARAM_INFO
	.align		4
.L_11:
        /*0028*/ 	.byte	0x04, 0x17
        /*002a*/ 	.short	(.L_13 - .L_12)
.L_12:
        /*002c*/ 	.word	0x00000000
        /*0030*/ 	.short	0x0000
        /*0032*/ 	.short	0x0000
        /*0034*/ 	.byte	0x00, 0xf5, 0x21, 0x00


	//----- nvinfo : EIATTR_SPARSE_MMA_MASK
	.align		4
.L_13:
        /*0038*/ 	.byte	0x03, 0x50
        /*003a*/ 	.short	0x0000


	//----- nvinfo : EIATTR_MAXREG_COUNT
	.align		4
        /*003c*/ 	.byte	0x03, 0x1b
        /*003e*/ 	.short	0x00ff


	//----- nvinfo : EIATTR_NUM_BARRIERS
	.align		4
        /*0040*/ 	.byte	0x02, 0x4c
        /*0042*/ 	.byte	0x01
	.zero		1


	//----- nvinfo : EIATTR_MERCURY_ISA_VERSION
	.align		4
        /*0044*/ 	.byte	0x03, 0x5f
        /*0046*/ 	.short	0x0101


	//----- nvinfo : EIATTR_VRC_CTA_INIT_COUNT
	.align		4
        /*0048*/ 	.byte	0x02, 0x4a
	.zero		1
	.zero		1


	//----- nvinfo : EIATTR_EXIT_INSTR_OFFSETS
	.align		4
        /*004c*/ 	.byte	0x04, 0x1c
        /*004e*/ 	.short	(.L_15 - .L_14)


	//   ....[0]....
.L_14:
        /*0050*/ 	.word	0x000004f0


	//   ....[1]....
        /*0054*/ 	.word	0x00000540


	//----- nvinfo : EIATTR_CBANK_PARAM_SIZE
	.align		4
.L_15:
        /*0058*/ 	.byte	0x03, 0x19
        /*005a*/ 	.short	0x0018


	//----- nvinfo : EIATTR_PARAM_CBANK
	.align		4
        /*005c*/ 	.byte	0x04, 0x0a
        /*005e*/ 	.short	(.L_17 - .L_16)
	.align		4
.L_16:
        /*0060*/ 	.word	index@(.nv.constant0._Z6vecDotPdS_S_)
        /*0064*/ 	.short	0x0380
        /*0066*/ 	.short	0x0018


	//----- nvinfo : EIATTR_SW_WAR
	.align		4
.L_17:
        /*0068*/ 	.byte	0x04, 0x36
        /*006a*/ 	.short	(.L_19 - .L_18)
.L_18:
        /*006c*/ 	.word	0x00000008
.L_19:


//--------------------- .nv.callgraph             --------------------------
	.section	.nv.callgraph,"",@"SHT_CUDA_CALLGRAPH"
	.align	4
	.sectionentsize	8
	.align		4
        /*0000*/ 	.word	0x00000000
	.align		4
        /*0004*/ 	.word	0xffffffff
	.align		4
        /*0008*/ 	.word	0x00000000
	.align		4
        /*000c*/ 	.word	0xfffffffe
	.align		4
        /*0010*/ 	.word	0x00000000
	.align		4
        /*0014*/ 	.word	0xfffffffd
	.align		4
        /*0018*/ 	.word	0x00000000
	.align		4
        /*001c*/ 	.word	0xfffffffc


//--------------------- .text._Z6vecDotPdS_S_     --------------------------
	.section	.text._Z6vecDotPdS_S_,"ax",@progbits
	.align	128
        .global         _Z6vecDotPdS_S_
        .type           _Z6vecDotPdS_S_,@function
        .size           _Z6vecDotPdS_S_,(.L_x_1 - _Z6vecDotPdS_S_)
        .other          _Z6vecDotPdS_S_,@"STO_CUDA_ENTRY STV_DEFAULT"
_Z6vecDotPdS_S_:
.text._Z6vecDotPdS_S_:
[----:B------:R-:W-:Y:S01]  /*0000*/  LDC R1, c[0x0][0x37c] ;  /* 0x0000df00ff017b82 */ /* 0x000fe20000000800 */
[----:B------:R-:W0:Y:S07]  /*0010*/  S2R R0, SR_CTAID.X ;  /* 0x0000000000007919 */ /* 0x000e2e0000002500 */
[----:B------:R-:W1:Y:S01]  /*0020*/  LDC.64 R4, c[0x0][0x380] ;  /* 0x0000e000ff047b82 */ /* 0x000e620000000a00 */
[----:B------:R-:W0:Y:S01]  /*0030*/  LDCU UR4, c[0x0][0x360] ;  /* 0x00006c00ff0477ac */ /* 0x000e220008000800 */
[----:B------:R-:W0:Y:S01]  /*0040*/  S2R R3, SR_TID.X ;  /* 0x0000000000037919 */ /* 0x000e220000002100 */
[----:B------:R-:W2:Y:S05]  /*0050*/  LDCU.64 UR6, c[0x0][0x358] ;  /* 0x00006b00ff0677ac */ /* 0x000eaa0008000a00 */
[----:B------:R-:W3:Y:S01]  /*0060*/  LDC.64 R6, c[0x0][0x388] ;  /* 0x0000e200ff067b82 */ /* 0x000ee20000000a00 */
[----:B0-----:R-:W-:-:S04]  /*0070*/  IMAD R9, R0, UR4, R3 ;  /* 0x0000000400097c24 */ /* 0x001fc8000f8e0203 */
[----:B-1----:R-:W-:-:S04]  /*0080*/  IMAD.WIDE R4, R9, 0x8, R4 ;  /* 0x0000000809047825 */ /* 0x002fc800078e0204 */
[----:B---3--:R-:W-:Y:S02]  /*0090*/  IMAD.WIDE R6, R9, 0x8, R6 ;  /* 0x0000000809067825 */ /* 0x008fe400078e0206 */
[----:B--2---:R-:W2:Y:S04]  /*00a0*/  LDG.E.64 R4, desc[UR6][R4.64] ;  /* 0x0000000604047981 */ /* 0x004ea8000c1e1b00 */
[----:B------:R-:W2:Y:S01]  /*00b0*/  LDG.E.64 R6, desc[UR6][R6.64] ;  /* 0x0000000606067981 */ /* 0x000ea2000c1e1b00 */
[----:B------:R-:W0:Y:S01]  /*00c0*/  S2UR UR5, SR_CgaCtaId ;  /* 0x00000000000579c3 */ /* 0x000e220000008800 */
[----:B------:R-:W-:Y:S01]  /*00d0*/  UMOV UR4, 0x400 ;  /* 0x0000040000047882 */ /* 0x000fe20000000000 */
[C---:B------:R-:W-:Y:S02]  /*00e0*/  ISETP.GT.U32.AND P0, PT, R3.reuse, 0x1ff, PT ;  /* 0x000001ff0300780c */ /* 0x040fe40003f04070 */
[----:B------:R-:W-:Y:S01]  /*00f0*/  ISETP.GT.U32.AND P1, PT, R3, 0xff, PT ;  /* 0x000000ff0300780c */ /* 0x000fe20003f24070 */
[----:B0-----:R-:W-:-:S06]  /*0100*/  ULEA UR4, UR5, UR4, 0x18 ;  /* 0x0000000405047291 */ /* 0x001fcc000f8ec0ff */
[----:B------:R-:W-:Y:S01]  /*0110*/  LEA R2, R3, UR4, 0x3 ;  /* 0x0000000403027c11 */ /* 0x000fe2000f8e18ff */
[----:B--2---:R-:W-:-:S07]  /*0120*/  DMUL R8, R4, R6 ;  /* 0x0000000604087228 */ /* 0x004fce0000000000 */
[----:B------:R-:W-:Y:S01]  /*0130*/  STS.64 [R2], R8 ;  /* 0x0000000802007388 */ /* 0x000fe20000000a00 */
[----:B------:R-:W-:Y:S06]  /*0140*/  BAR.SYNC.DEFER_BLOCKING 0x0 ;  /* 0x0000000000007b1d */ /* 0x000fec0000010000 */
[----:B------:R-:W-:Y:S04]  /*0150*/  @!P0 LDS.64 R10, [R2+0x1000] ;  /* 0x00100000020a8984 */ /* 0x000fe80000000a00 */
[----:B------:R-:W0:Y:S02]  /*0160*/  @!P0 LDS.64 R4, [R2] ;  /* 0x0000000002048984 */ /* 0x000e240000000a00 */
[----:B0-----:R-:W-:-:S07]  /*0170*/  @!P0 DADD R4, R10, R4 ;  /* 0x000000000a048229 */ /* 0x001fce0000000004 */
[----:B------:R-:W-:Y:S01]  /*0180*/  @!P0 STS.64 [R2], R4 ;  /* 0x0000000402008388 */ /* 0x000fe20000000a00 */
[----:B------:R-:W-:Y:S01]  /*0190*/  BAR.SYNC.DEFER_BLOCKING 0x0 ;  /* 0x0000000000007b1d */ /* 0x000fe20000010000 */
[----:B------:R-:W-:-:S05]  /*01a0*/  ISETP.GT.U32.AND P0, PT, R3, 0x7f, PT ;  /* 0x0000007f0300780c */ /* 0x000fca0003f04070 */
        /* <DEDUP_REMOVED lines=41> */
[----:B------:R-:W-:-:S05]  /*0440*/  ISETP.NE.AND P1, PT, R3, RZ, PT ;  /* 0x000000ff0300720c */ /* 0x000fca0003f25270 */
[----:B------:R-:W-:Y:S04]  /*0450*/  @!P0 LDS.64 R8, [R2+0x10] ;  /* 0x0000100002088984 */ /* 0x000fe80000000a00 */
[----:B------:R-:W0:Y:S02]  /*0460*/  @!P0 LDS.64 R10, [R2] ;  /* 0x00000000020a8984 */ /* 0x000e240000000a00 */
[----:B0-----:R-:W-:-:S07]  /*0470*/  @!P0 DADD R8, R8, R10 ;  /* 0x0000000008088229 */ /* 0x001fce000000000a */
[----:B------:R-:W-:Y:S01]  /*0480*/  @!P0 STS.64 [R2], R8 ;  /* 0x0000000802008388 */ /* 0x000fe20000000a00 */
[----:B------:R-:W-:Y:S06]  /*0490*/  BAR.SYNC.DEFER_BLOCKING 0x0 ;  /* 0x0000000000007b1d */ /* 0x000fec0000010000 */
[----:B------:R-:W-:Y:S04]  /*04a0*/  @!P1 LDS.64 R4, [UR4+0x8] ;  /* 0x00000804ff049984 */ /* 0x000fe80008000a00 */
[----:B------:R-:W0:Y:S02]  /*04b0*/  @!P1 LDS.64 R10, [R2] ;  /* 0x00000000020a9984 */ /* 0x000e240000000a00 */
[----:B0-----:R-:W-:-:S07]  /*04c0*/  @!P1 DADD R4, R4, R10 ;  /* 0x0000000004049229 */ /* 0x001fce000000000a */
[----:B------:R0:W-:Y:S01]  /*04d0*/  @!P1 STS.64 [R2], R4 ;  /* 0x0000000402009388 */ /* 0x0001e20000000a00 */
[----:B------:R-:W-:Y:S06]  /*04e0*/  BAR.SYNC.DEFER_BLOCKING 0x0 ;  /* 0x0000000000007b1d */ /* 0x000fec0000010000 */
[----:B------:R-:W-:Y:S05]  /*04f0*/  @P1 EXIT ;  /* 0x000000000000194d */ /* 0x000fea0003800000 */
[----:B0-----:R-:W0:Y:S01]  /*0500*/  LDS.64 R2, [UR4] ;  /* 0x00000004ff027984 */ /* 0x001e220008000a00 */
[----:B------:R-:W1:Y:S02]  /*0510*/  LDC.64 R4, c[0x0][0x390] ;  /* 0x0000e400ff047b82 */ /* 0x000e640000000a00 */
[----:B-1----:R-:W-:-:S05]  /*0520*/  IMAD.WIDE.U32 R4, R0, 0x8, R4 ;  /* 0x0000000800047825 */ /* 0x002fca00078e0004 */
[----:B0-----:R-:W-:Y:S01]  /*0530*/  STG.E.64 desc[UR6][R4.64], R2 ;  /* 0x0000000204007986 */ /* 0x001fe2000c101b06 */
[----:B------:R-:W-:Y:S05]  /*0540*/  EXIT ;  /* 0x000000000000794d */ /* 0x000fea0003800000 */
.L_x_0:
[----:B------:R-:W-:-:S00]  /*0550*/  BRA `(.L_x_0) ;  /* 0xfffffffc00fc7947 */ /* 0x000fc0000383ffff */
[----:B------:R-:W-:-:S00]  /*0560*/  NOP ;  /* 0x0000000000007918 */ /* 0x000fc00000000000 */
        /* <DEDUP_REMOVED lines=9> */
.L_x_1:


//--------------------- .nv.shared._Z6vecDotPdS_S_ --------------------------
	.section	.nv.shared._Z6vecDotPdS_S_,"aw",@nobits
	.sectionflags	@""
	.align	8
.nv.shared._Z6vecDotPdS_S_:
	.zero		9216


//--------------------- .nv.shared.reserved.0     --------------------------
	.section	.nv.shared.reserved.0,"aw",@nobits
	.weak		__nv_reservedSMEM_offset_0_alias
	.size		__nv_reservedSMEM_offset_0_alias, 0, 64
	.other		__nv_reservedSMEM_offset_0_alias,@"STO_CUDA_RESERVED_SHARED STV_DEFAULT"
__nv_reservedSMEM_offset_0_alias:
	.zero		0
	.zero		64


//--------------------- .nv.constant0._Z6vecDotPdS_S_ --------------------------
	.section	.nv.constant0._Z6vecDotPdS_S_,"a",@progbits
	.sectionflags	@""
	.align	4
.nv.constant0._Z6vecDotPdS_S_:
	.zero		920


//--------------------- SYMBOLS --------------------------

	.type		.nv.reservedSmem.offset0,@object
	.size		.nv.reservedSmem.offset0,0x4
	.type		.nv.reservedSmem.cap,@object
	.size		.nv.reservedSmem.cap,0x4
